//
// Generated by NVIDIA NVVM Compiler
//
// Compiler Build ID: CL-36424714
// Cuda compilation tools, release 13.0, V13.0.88
// Based on NVVM 20.0.0
//

.version 9.0
.target sm_100
.address_size 64

	// .globl	_Z6kernelPiS_ii

.visible .entry _Z6kernelPiS_ii(
	.param .u64 .ptr .align 1 _Z6kernelPiS_ii_param_0,
	.param .u64 .ptr .align 1 _Z6kernelPiS_ii_param_1,
	.param .u32 _Z6kernelPiS_ii_param_2,
	.param .u32 _Z6kernelPiS_ii_param_3
)
{
	.reg .pred 	%p<4>;
	.reg .b32 	%r<16>;
	.reg .b64 	%rd<9>;

	ld.param.u64 	%rd1, [_Z6kernelPiS_ii_param_0];
	ld.param.u64 	%rd2, [_Z6kernelPiS_ii_param_1];
	ld.param.u32 	%r3, [_Z6kernelPiS_ii_param_2];
	ld.param.u32 	%r5, [_Z6kernelPiS_ii_param_3];
	mov.u32 	%r6, %ctaid.x;
	mov.u32 	%r7, %ntid.x;
	mov.u32 	%r8, %tid.x;
	mad.lo.s32 	%r1, %r6, %r7, %r8;
	mov.u32 	%r9, %ctaid.y;
	mov.u32 	%r10, %ntid.y;
	mov.u32 	%r11, %tid.y;
	mad.lo.s32 	%r12, %r9, %r10, %r11;
	setp.ge.s32 	%p1, %r1, %r3;
	setp.ge.s32 	%p2, %r12, %r5;
	or.pred  	%p3, %p1, %p2;
	@%p3 bra 	$L__BB0_2;
	cvta.to.global.u64 	%rd3, %rd1;
	cvta.to.global.u64 	%rd4, %rd2;
	mad.lo.s32 	%r13, %r3, %r12, %r1;
	mad.lo.s32 	%r14, %r5, %r1, %r12;
	mul.wide.s32 	%rd5, %r13, 4;
	add.s64 	%rd6, %rd3, %rd5;
	ld.global.u32 	%r15, [%rd6];
	mul.wide.s32 	%rd7, %r14, 4;
	add.s64 	%rd8, %rd4, %rd7;
	st.global.u32 	[%rd8], %r15;
$L__BB0_2:
	ret;

}


// ===== COMPILED SASS (sm_100) =====

	.target	sm_100

	.elftype	@"ET_EXEC"


//--------------------- .note.nv.tkinfo           --------------------------
	.section	.note.nv.tkinfo,"",@"SHT_NOTE"
	.sectionflags	@"SHF_NOTE_NV_TKINFO"
	.tkinfo
        /*0018*/ 	.word	0x00000002
        /*0030*/ 	.string	""
        /*0030*/ 	.string	"ptxas"
        /*0030*/ 	.string	"Cuda compilation tools, release 13.0, V13.0.88"
        /*0030*/ 	.string	"Build cuda_13.0.r13.0/compiler.36424714_0"
        /*0030*/ 	.string	"-arch sm_100 -m 64 "



//--------------------- .note.nv.cuinfo           --------------------------
	.section	.note.nv.cuinfo,"",@"SHT_NOTE"
	.sectionflags	@"SHF_NOTE_NV_CUINFO"
        /*0018*/ 	.short	0x0002
        /*001a*/ 	.short	0x0064
        /*001c*/ 	.short	0x0082
	.zero		2


//--------------------- .nv.info                  --------------------------
	.section	.nv.info,"",@"SHT_CUDA_INFO"
	.align	4


	//----- nvinfo : EIATTR_REGCOUNT
	.align		4
        /*0000*/ 	.byte	0x04, 0x2f
        /*0002*/ 	.short	(.L_1 - .L_0)
	.align		4
.L_0:
        /*0004*/ 	.word	index@(_Z6kernelPiS_ii)
        /*0008*/ 	.word	0x0000000a


	//----- nvinfo : EIATTR_FRAME_SIZE
	.align		4
.L_1:
        /*000c*/ 	.byte	0x04, 0x11
        /*000e*/ 	.short	(.L_3 - .L_2)
	.align		4
.L_2:
        /*0010*/ 	.word	index@(_Z6kernelPiS_ii)
        /*0014*/ 	.word	0x00000000


	//----- nvinfo : EIATTR_MIN_STACK_SIZE
	.align		4
.L_3:
        /*0018*/ 	.byte	0x04, 0x12
        /*001a*/ 	.short	(.L_5 - .L_4)
	.align		4
.L_4:
        /*001c*/ 	.word	index@(_Z6kernelPiS_ii)
        /*0020*/ 	.word	0x00000000
.L_5:


//--------------------- .nv.compat                --------------------------
	.section	.nv.compat,"",@"SHT_CUDA_COMPAT_INFO"
	.align	4
        /*0000*/ 	.byte	0x02, 0x09, 0x00, 0x00, 0x02, 0x02, 0x01, 0x00, 0x02, 0x05, 0x05, 0x00, 0x03, 0x07, 0x01, 0x01
        /*0010*/ 	.byte	0x02, 0x03, 0x00, 0x00, 0x02, 0x06, 0x01, 0x00, 0x04, 0x0b, 0x08, 0x00, 0x09, 0x00, 0x00, 0x00
        /*0020*/ 	.byte	0x00, 0x00, 0x00, 0x00


//--------------------- .nv.info._Z6kernelPiS_ii  --------------------------
	.section	.nv.info._Z6kernelPiS_ii,"",@"SHT_CUDA_INFO"
	.sectionflags	@""
	.align	4


	//----- nvinfo : EIATTR_CUDA_API_VERSION
	.align		4
        /*0000*/ 	.byte	0x04, 0x37
        /*0002*/ 	.short	(.L_7 - .L_6)
.L_6:
        /*0004*/ 	.word	0x00000082


	//----- nvinfo : EIATTR_KPARAM_INFO
	.align		4
.L_7:
        /*0008*/ 	.byte	0x04, 0x17
        /*000a*/ 	.short	(.L_9 - .L_8)
.L_8:
        /*000c*/ 	.word	0x00000000
        /*0010*/ 	.short	0x0003
        /*0012*/ 	.short	0x0014
        /*0014*/ 	.byte	0x00, 0xf0, 0x11, 0x00


	//----- nvinfo : EIATTR_KPARAM_INFO
	.align		4
.L_9:
        /*0018*/ 	.byte	0x04, 0x17
        /*001a*/ 	.short	(.L_11 - .L_10)
.L_10:
        /*001c*/ 	.word	0x00000000
        /*0020*/ 	.short	0x0002
        /*0022*/ 	.short	0x0010
        /*0024*/ 	.byte	0x00, 0xf0, 0x11, 0x00


	//----- nvinfo : EIATTR_KPARAM_INFO
	.align		4
.L_11:
        /*0028*/ 	.byte	0x04, 0x17
        /*002a*/ 	.short	(.L_13 - .L_12)
.L_12:
        /*002c*/ 	.word	0x00000000
        /*0030*/ 	.short	0x0001
        /*0032*/ 	.short	0x0008
        /*0034*/ 	.byte	0x00, 0xf5, 0x21, 0x00


	//----- nvinfo : EIATTR_KPARAM_INFO
	.align		4
.L_13:
        /*0038*/ 	.byte	0x04, 0x17
        /*003a*/ 	.short	(.L_15 - .L_14)
.L_14:
        /*003c*/ 	.word	0x00000000
        /*0040*/ 	.short	0x0000
        /*0042*/ 	.short	0x0000
        /*0044*/ 	.byte	0x00, 0xf5, 0x21, 0x00


	//----- nvinfo : EIATTR_SPARSE_MMA_MASK
	.align		4
.L_15:
        /*0048*/ 	.byte	0x03, 0x50
        /*004a*/ 	.short	0x0000


	//----- nvinfo : EIATTR_MAXREG_COUNT
	.align		4
        /*004c*/ 	.byte	0x03, 0x1b
        /*004e*/ 	.short	0x00ff


	//----- nvinfo : EIATTR_MERCURY_ISA_VERSION
	.align		4
        /*0050*/ 	.byte	0x03, 0x5f
        /*0052*/ 	.short	0x0101


	//----- nvinfo : EIATTR_VRC_CTA_INIT_COUNT
	.align		4
        /*0054*/ 	.byte	0x02, 0x4a
	.zero		1
	.zero		1


	//----- nvinfo : EIATTR_EXIT_INSTR_OFFSETS
	.align		4
        /*0058*/ 	.byte	0x04, 0x1c
        /*005a*/ 	.short	(.L_17 - .L_16)


	//   ....[0]....
.L_16:
        /*005c*/ 	.word	0x000000c0


	//   ....[1]....
        /*0060*/ 	.word	0x00000160


	//----- nvinfo : EIATTR_CBANK_PARAM_SIZE
	.align		4
.L_17:
        /*0064*/ 	.byte	0x03, 0x19
        /*0066*/ 	.short	0x0018


	//----- nvinfo : EIATTR_PARAM_CBANK
	.align		4
        /*0068*/ 	.byte	0x04, 0x0a
        /*006a*/ 	.short	(.L_19 - .L_18)
	.align		4
.L_18:
        /*006c*/ 	.word	index@(.nv.constant0._Z6kernelPiS_ii)
        /*0070*/ 	.short	0x0380
        /*0072*/ 	.short	0x0018


	//----- nvinfo : EIATTR_SW_WAR
	.align		4
.L_19:
        /*0074*/ 	.byte	0x04, 0x36
        /*0076*/ 	.short	(.L_21 - .L_20)
.L_20:
        /*0078*/ 	.word	0x00000008
.L_21:


//--------------------- .nv.callgraph             --------------------------
	.section	.nv.callgraph,"",@"SHT_CUDA_CALLGRAPH"
	.align	4
	.sectionentsize	8
	.align		4
        /*0000*/ 	.word	0x00000000
	.align		4
        /*0004*/ 	.word	0xffffffff
	.align		4
        /*0008*/ 	.word	0x00000000
	.align		4
        /*000c*/ 	.word	0xfffffffe
	.align		4
        /*0010*/ 	.word	0x00000000
	.align		4
        /*0014*/ 	.word	0xfffffffd
	.align		4
        /*0018*/ 	.word	0x00000000
	.align		4
        /*001c*/ 	.word	0xfffffffc


//--------------------- .text._Z6kernelPiS_ii     --------------------------
	.section	.text._Z6kernelPiS_ii,"ax",@progbits
	.align	128
        .global         _Z6kernelPiS_ii
        .type           _Z6kernelPiS_ii,@function
        .size           _Z6kernelPiS_ii,(.L_x_1 - _Z6kernelPiS_ii)
        .other          _Z6kernelPiS_ii,@"STO_CUDA_ENTRY STV_DEFAULT"
_Z6kernelPiS_ii:
.text._Z6kernelPiS_ii:
[----:B------:R-:W-:Y:S01]  /*0000*/  LDC R1, c[0x0][0x37c] ;  /* 0x0000df00ff017b82 */ /* 0x000fe20000000800 */
[----:B------:R-:W0:Y:S07]  /*0010*/  S2R R2, SR_TID.Y ;  /* 0x0000000000027919 */ /* 0x000e2e0000002200 */
[----:B------:R-:W1:Y:S01]  /*0020*/  LDC R0, c[0x0][0x360] ;  /* 0x0000d800ff007b82 */ /* 0x000e620000000800 */
[----:B------:R-:W2:Y:S01]  /*0030*/  LDCU.64 UR6, c[0x0][0x390] ;  /* 0x00007200ff0677ac */ /* 0x000ea20008000a00 */
[----:B------:R-:W1:Y:S06]  /*0040*/  S2R R3, SR_TID.X ;  /* 0x0000000000037919 */ /* 0x000e6c0000002100 */
[----:B------:R-:W0:Y:S08]  /*0050*/  S2UR UR5, SR_CTAID.Y ;  /* 0x00000000000579c3 */ /* 0x000e300000002600 */
[----:B------:R-:W0:Y:S08]  /*0060*/  LDC R7, c[0x0][0x364] ;  /* 0x0000d900ff077b82 */ /* 0x000e300000000800 */
[----:B------:R-:W1:Y:S01]  /*0070*/  S2UR UR4, SR_CTAID.X ;  /* 0x00000000000479c3 */ /* 0x000e620000002500 */
[----:B0-----:R-:W-:-:S05]  /*0080*/  IMAD R7, R7, UR5, R2 ;  /* 0x0000000507077c24 */ /* 0x001fca000f8e0202 */
[----:B--2---:R-:W-:Y:S01]  /*0090*/  ISETP.GE.AND P0, PT, R7, UR7, PT ;  /* 0x0000000707007c0c */ /* 0x004fe2000bf06270 */
[----:B-1----:R-:W-:-:S05]  /*00a0*/  IMAD R0, R0, UR4, R3 ;  /* 0x0000000400007c24 */ /* 0x002fca000f8e0203 */
[----:B------:R-:W-:-:S13]  /*00b0*/  ISETP.GE.OR P0, PT, R0, UR6, P0 ;  /* 0x0000000600007c0c */ /* 0x000fda0008706670 */
[----:B------:R-:W-:Y:S05]  /*00c0*/  @P0 EXIT ;  /* 0x000000000000094d */ /* 0x000fea0003800000 */
[----:B------:R-:W0:Y:S01]  /*00d0*/  LDC.64 R2, c[0x0][0x380] ;  /* 0x0000e000ff027b82 */ /* 0x000e220000000a00 */
[----:B------:R-:W1:Y:S01]  /*00e0*/  LDCU.64 UR4, c[0x0][0x358] ;  /* 0x00006b00ff0477ac */ /* 0x000e620008000a00 */
[----:B------:R-:W-:-:S04]  /*00f0*/  IMAD R5, R7, UR6, R0 ;  /* 0x0000000607057c24 */ /* 0x000fc8000f8e0200 */
[----:B0-----:R-:W-:Y:S02]  /*0100*/  IMAD.WIDE R2, R5, 0x4, R2 ;  /* 0x0000000405027825 */ /* 0x001fe400078e0202 */
[----:B------:R-:W0:Y:S04]  /*0110*/  LDC.64 R4, c[0x0][0x388] ;  /* 0x0000e200ff047b82 */ /* 0x000e280000000a00 */
[----:B-1----:R-:W2:Y:S01]  /*0120*/  LDG.E R3, desc[UR4][R2.64] ;  /* 0x0000000402037981 */ /* 0x002ea2000c1e1900 */
[----:B------:R-:W-:-:S04]  /*0130*/  IMAD R7, R0, UR7, R7 ;  /* 0x0000000700077c24 */ /* 0x000fc8000f8e0207 */
[----:B0-----:R-:W-:-:S05]  /*0140*/  IMAD.WIDE R4, R7, 0x4, R4 ;  /* 0x0000000407047825 */ /* 0x001fca00078e0204 */
[----:B--2---:R-:W-:Y:S01]  /*0150*/  STG.E desc[UR4][R4.64], R3 ;  /* 0x0000000304007986 */ /* 0x004fe2000c101904 */
[----:B------:R-:W-:Y:S05]  /*0160*/  EXIT ;  /* 0x000000000000794d */ /* 0x000fea0003800000 */
.L_x_0:
[----:B------:R-:W-:-:S00]  /*0170*/  BRA `(.L_x_0) ;  /* 0xfffffffc00fc7947 */ /* 0x000fc0000383ffff */
[----:B------:R-:W-:-:S00]  /*0180*/  NOP ;  /* 0x0000000000007918 */ /* 0x000fc00000000000 */
[----:B------:R-:W-:-:S00]  /*0190*/  NOP ;  /* 0x0000000000007918 */ /* 0x000fc00000000000 */
[----:B------:R-:W-:-:S00]  /*01a0*/  NOP ;  /* 0x0000000000007918 */ /* 0x000fc00000000000 */
[----:B------:R-:W-:-:S00]  /*01b0*/  NOP ;  /* 0x0000000000007918 */ /* 0x000fc00000000000 */
[----:B------:R-:W-:-:S00]  /*01c0*/  NOP ;  /* 0x0000000000007918 */ /* 0x000fc00000000000 */
[----:B------:R-:W-:-:S00]  /*01d0*/  NOP ;  /* 0x0000000000007918 */ /* 0x000fc00000000000 */
[----:B------:R-:W-:-:S00]  /*01e0*/  NOP ;  /* 0x0000000000007918 */ /* 0x000fc00000000000 */
[----:B------:R-:W-:-:S00]  /*01f0*/  NOP ;  /* 0x0000000000007918 */ /* 0x000fc00000000000 */
.L_x_1:


//--------------------- .nv.shared.reserved.0     --------------------------
	.section	.nv.shared.reserved.0,"aw",@nobits
	.weak		__nv_reservedSMEM_offset_0_alias
	.size		__nv_reservedSMEM_offset_0_alias, 0, 64
	.other		__nv_reservedSMEM_offset_0_alias,@"STO_CUDA_RESERVED_SHARED STV_DEFAULT"
__nv_reservedSMEM_offset_0_alias:
	.zero		0
	.zero		64


//--------------------- .nv.constant0._Z6kernelPiS_ii --------------------------
	.section	.nv.constant0._Z6kernelPiS_ii,"a",@progbits
	.sectionflags	@""
	.align	4
.nv.constant0._Z6kernelPiS_ii:
	.zero		920


//--------------------- SYMBOLS --------------------------

	.type		.nv.reservedSmem.offset0,@object
	.size		.nv.reservedSmem.offset0,0x4
